//
// Generated by NVIDIA NVVM Compiler
//
// Compiler Build ID: CL-36424714
// Cuda compilation tools, release 13.0, V13.0.88
// Based on NVVM 20.0.0
//

.version 9.0
.target sm_100
.address_size 64

	// .globl	_Z3mapPi

.visible .entry _Z3mapPi(
	.param .u64 .ptr .align 1 _Z3mapPi_param_0
)
{


	ret;

}


// ===== COMPILED SASS (sm_100) =====

	.target	sm_100

	.elftype	@"ET_EXEC"


//--------------------- .note.nv.tkinfo           --------------------------
	.section	.note.nv.tkinfo,"",@"SHT_NOTE"
	.sectionflags	@"SHF_NOTE_NV_TKINFO"
	.tkinfo
        /*0018*/ 	.word	0x00000002
        /*0030*/ 	.string	""
        /*0030*/ 	.string	"ptxas"
        /*0030*/ 	.string	"Cuda compilation tools, release 13.0, V13.0.88"
        /*0030*/ 	.string	"Build cuda_13.0.r13.0/compiler.36424714_0"
        /*0030*/ 	.string	"-arch sm_100 -m 64 "



//--------------------- .note.nv.cuinfo           --------------------------
	.section	.note.nv.cuinfo,"",@"SHT_NOTE"
	.sectionflags	@"SHF_NOTE_NV_CUINFO"
        /*0018*/ 	.short	0x0002
        /*001a*/ 	.short	0x0064
        /*001c*/ 	.short	0x0082
	.zero		2


//--------------------- .nv.info                  --------------------------
	.section	.nv.info,"",@"SHT_CUDA_INFO"
	.align	4


	//----- nvinfo : EIATTR_REGCOUNT
	.align		4
        /*0000*/ 	.byte	0x04, 0x2f
        /*0002*/ 	.short	(.L_1 - .L_0)
	.align		4
.L_0:
        /*0004*/ 	.word	index@(_Z3mapPi)
        /*0008*/ 	.word	0x00000004


	//----- nvinfo : EIATTR_FRAME_SIZE
	.align		4
.L_1:
        /*000c*/ 	.byte	0x04, 0x11
        /*000e*/ 	.short	(.L_3 - .L_2)
	.align		4
.L_2:
        /*0010*/ 	.word	index@(_Z3mapPi)
        /*0014*/ 	.word	0x00000000


	//----- nvinfo : EIATTR_MIN_STACK_SIZE
	.align		4
.L_3:
        /*0018*/ 	.byte	0x04, 0x12
        /*001a*/ 	.short	(.L_5 - .L_4)
	.align		4
.L_4:
        /*001c*/ 	.word	index@(_Z3mapPi)
        /*0020*/ 	.word	0x00000000
.L_5:


//--------------------- .nv.compat                --------------------------
	.section	.nv.compat,"",@"SHT_CUDA_COMPAT_INFO"
	.align	4
        /*0000*/ 	.byte	0x02, 0x09, 0x00, 0x00, 0x02, 0x02, 0x01, 0x00, 0x02, 0x05, 0x05, 0x00, 0x03, 0x07, 0x01, 0x01
        /*0010*/ 	.byte	0x02, 0x03, 0x00, 0x00, 0x02, 0x06, 0x01, 0x00, 0x04, 0x0b, 0x08, 0x00, 0x09, 0x00, 0x00, 0x00
        /*0020*/ 	.byte	0x00, 0x00, 0x00, 0x00


//--------------------- .nv.info._Z3mapPi         --------------------------
	.section	.nv.info._Z3mapPi,"",@"SHT_CUDA_INFO"
	.sectionflags	@""
	.align	4


	//----- nvinfo : EIATTR_CUDA_API_VERSION
	.align		4
        /*0000*/ 	.byte	0x04, 0x37
        /*0002*/ 	.short	(.L_7 - .L_6)
.L_6:
        /*0004*/ 	.word	0x00000082


	//----- nvinfo : EIATTR_KPARAM_INFO
	.align		4
.L_7:
        /*0008*/ 	.byte	0x04, 0x17
        /*000a*/ 	.short	(.L_9 - .L_8)
.L_8:
        /*000c*/ 	.word	0x00000000
        /*0010*/ 	.short	0x0000
        /*0012*/ 	.short	0x0000
        /*0014*/ 	.byte	0x00, 0xf5, 0x21, 0x00


	//----- nvinfo : EIATTR_SPARSE_MMA_MASK
	.align		4
.L_9:
        /*0018*/ 	.byte	0x03, 0x50
        /*001a*/ 	.short	0x0000


	//----- nvinfo : EIATTR_MAXREG_COUNT
	.align		4
        /*001c*/ 	.byte	0x03, 0x1b
        /*001e*/ 	.short	0x00ff


	//----- nvinfo : EIATTR_MERCURY_ISA_VERSION
	.align		4
        /*0020*/ 	.byte	0x03, 0x5f
        /*0022*/ 	.short	0x0101


	//----- nvinfo : EIATTR_VRC_CTA_INIT_COUNT
	.align		4
        /*0024*/ 	.byte	0x02, 0x4a
	.zero		1
	.zero		1


	//----- nvinfo : EIATTR_EXIT_INSTR_OFFSETS
	.align		4
        /*0028*/ 	.byte	0x04, 0x1c
        /*002a*/ 	.short	(.L_11 - .L_10)


	//   ....[0]....
.L_10:
        /*002c*/ 	.word	0x00000010


	//----- nvinfo : EIATTR_CBANK_PARAM_SIZE
	.align		4
.L_11:
        /*0030*/ 	.byte	0x03, 0x19
        /*0032*/ 	.short	0x0008


	//----- nvinfo : EIATTR_PARAM_CBANK
	.align		4
        /*0034*/ 	.byte	0x04, 0x0a
        /*0036*/ 	.short	(.L_13 - .L_12)
	.align		4
.L_12:
        /*0038*/ 	.word	index@(.nv.constant0._Z3mapPi)
        /*003c*/ 	.short	0x0380
        /*003e*/ 	.short	0x0008


	//----- nvinfo : EIATTR_SW_WAR
	.align		4
.L_13:
        /*0040*/ 	.byte	0x04, 0x36
        /*0042*/ 	.short	(.L_15 - .L_14)
.L_14:
        /*0044*/ 	.word	0x00000008
.L_15:


//--------------------- .nv.callgraph             --------------------------
	.section	.nv.callgraph,"",@"SHT_CUDA_CALLGRAPH"
	.align	4
	.sectionentsize	8
	.align		4
        /*0000*/ 	.word	0x00000000
	.align		4
        /*0004*/ 	.word	0xffffffff
	.align		4
        /*0008*/ 	.word	0x00000000
	.align		4
        /*000c*/ 	.word	0xfffffffe
	.align		4
        /*0010*/ 	.word	0x00000000
	.align		4
        /*0014*/ 	.word	0xfffffffd
	.align		4
        /*0018*/ 	.word	0x00000000
	.align		4
        /*001c*/ 	.word	0xfffffffc


//--------------------- .text._Z3mapPi            --------------------------
	.section	.text._Z3mapPi,"ax",@progbits
	.align	128
        .global         _Z3mapPi
        .type           _Z3mapPi,@function
        .size           _Z3mapPi,(.L_x_1 - _Z3mapPi)
        .other          _Z3mapPi,@"STO_CUDA_ENTRY STV_DEFAULT"
_Z3mapPi:
.text._Z3mapPi:
[----:B------:R-:W-:Y:S01]  /*0000*/  LDC R1, c[0x0][0x37c] ;  /* 0x0000df00ff017b82 */ /* 0x000fe20000000800 */
[----:B------:R-:W-:Y:S05]  /*0010*/  EXIT ;  /* 0x000000000000794d */ /* 0x000fea0003800000 */
.L_x_0:
[----:B------:R-:W-:-:S00]  /*0020*/  BRA `(.L_x_0) ;  /* 0xfffffffc00fc7947 */ /* 0x000fc0000383ffff */
[----:B------:R-:W-:-:S00]  /*0030*/  NOP ;  /* 0x0000000000007918 */ /* 0x000fc00000000000 */
        /* <DEDUP_REMOVED lines=12> */
.L_x_1:


//--------------------- .nv.shared.reserved.0     --------------------------
	.section	.nv.shared.reserved.0,"aw",@nobits
	.weak		__nv_reservedSMEM_offset_0_alias
	.size		__nv_reservedSMEM_offset_0_alias, 0, 64
	.other		__nv_reservedSMEM_offset_0_alias,@"STO_CUDA_RESERVED_SHARED STV_DEFAULT"
__nv_reservedSMEM_offset_0_alias:
	.zero		0
	.zero		64


//--------------------- .nv.constant0._Z3mapPi    --------------------------
	.section	.nv.constant0._Z3mapPi,"a",@progbits
	.sectionflags	@""
	.align	4
.nv.constant0._Z3mapPi:
	.zero		904


//--------------------- SYMBOLS --------------------------

	.type		.nv.reservedSmem.offset0,@object
	.size		.nv.reservedSmem.offset0,0x4
